//
// Generated by NVIDIA NVVM Compiler
//
// Compiler Build ID: CL-36424714
// Cuda compilation tools, release 13.0, V13.0.88
// Based on NVVM 20.0.0
//

.version 9.0
.target sm_100
.address_size 64

	// .globl	_Z11vectorAddUMPiS_S_i

.visible .entry _Z11vectorAddUMPiS_S_i(
	.param .u64 .ptr .align 1 _Z11vectorAddUMPiS_S_i_param_0,
	.param .u64 .ptr .align 1 _Z11vectorAddUMPiS_S_i_param_1,
	.param .u64 .ptr .align 1 _Z11vectorAddUMPiS_S_i_param_2,
	.param .u32 _Z11vectorAddUMPiS_S_i_param_3
)
{
	.reg .pred 	%p<2>;
	.reg .b32 	%r<9>;
	.reg .b64 	%rd<11>;

	ld.param.u64 	%rd1, [_Z11vectorAddUMPiS_S_i_param_0];
	ld.param.u64 	%rd2, [_Z11vectorAddUMPiS_S_i_param_1];
	ld.param.u64 	%rd3, [_Z11vectorAddUMPiS_S_i_param_2];
	ld.param.u32 	%r2, [_Z11vectorAddUMPiS_S_i_param_3];
	mov.u32 	%r3, %ntid.x;
	mov.u32 	%r4, %ctaid.x;
	mov.u32 	%r5, %tid.x;
	mad.lo.s32 	%r1, %r3, %r4, %r5;
	setp.ge.s32 	%p1, %r1, %r2;
	@%p1 bra 	$L__BB0_2;
	cvta.to.global.u64 	%rd4, %rd1;
	cvta.to.global.u64 	%rd5, %rd2;
	cvta.to.global.u64 	%rd6, %rd3;
	mul.wide.s32 	%rd7, %r1, 4;
	add.s64 	%rd8, %rd4, %rd7;
	ld.global.u32 	%r6, [%rd8];
	add.s64 	%rd9, %rd5, %rd7;
	ld.global.u32 	%r7, [%rd9];
	add.s32 	%r8, %r7, %r6;
	add.s64 	%rd10, %rd6, %rd7;
	st.global.u32 	[%rd10], %r8;
$L__BB0_2:
	ret;

}


// ===== COMPILED SASS (sm_100) =====

	.target	sm_100

	.elftype	@"ET_EXEC"


//--------------------- .note.nv.tkinfo           --------------------------
	.section	.note.nv.tkinfo,"",@"SHT_NOTE"
	.sectionflags	@"SHF_NOTE_NV_TKINFO"
	.tkinfo
        /*0018*/ 	.word	0x00000002
        /*0030*/ 	.string	""
        /*0030*/ 	.string	"ptxas"
        /*0030*/ 	.string	"Cuda compilation tools, release 13.0, V13.0.88"
        /*0030*/ 	.string	"Build cuda_13.0.r13.0/compiler.36424714_0"
        /*0030*/ 	.string	"-arch sm_100 -m 64 "



//--------------------- .note.nv.cuinfo           --------------------------
	.section	.note.nv.cuinfo,"",@"SHT_NOTE"
	.sectionflags	@"SHF_NOTE_NV_CUINFO"
        /*0018*/ 	.short	0x0002
        /*001a*/ 	.short	0x0064
        /*001c*/ 	.short	0x0082
	.zero		2


//--------------------- .nv.info                  --------------------------
	.section	.nv.info,"",@"SHT_CUDA_INFO"
	.align	4


	//----- nvinfo : EIATTR_REGCOUNT
	.align		4
        /*0000*/ 	.byte	0x04, 0x2f
        /*0002*/ 	.short	(.L_1 - .L_0)
	.align		4
.L_0:
        /*0004*/ 	.word	index@(_Z11vectorAddUMPiS_S_i)
        /*0008*/ 	.word	0x0000000c


	//----- nvinfo : EIATTR_FRAME_SIZE
	.align		4
.L_1:
        /*000c*/ 	.byte	0x04, 0x11
        /*000e*/ 	.short	(.L_3 - .L_2)
	.align		4
.L_2:
        /*0010*/ 	.word	index@(_Z11vectorAddUMPiS_S_i)
        /*0014*/ 	.word	0x00000000


	//----- nvinfo : EIATTR_MIN_STACK_SIZE
	.align		4
.L_3:
        /*0018*/ 	.byte	0x04, 0x12
        /*001a*/ 	.short	(.L_5 - .L_4)
	.align		4
.L_4:
        /*001c*/ 	.word	index@(_Z11vectorAddUMPiS_S_i)
        /*0020*/ 	.word	0x00000000
.L_5:


//--------------------- .nv.compat                --------------------------
	.section	.nv.compat,"",@"SHT_CUDA_COMPAT_INFO"
	.align	4
        /*0000*/ 	.byte	0x02, 0x09, 0x00, 0x00, 0x02, 0x02, 0x01, 0x00, 0x02, 0x05, 0x05, 0x00, 0x03, 0x07, 0x01, 0x01
        /*0010*/ 	.byte	0x02, 0x03, 0x00, 0x00, 0x02, 0x06, 0x01, 0x00, 0x04, 0x0b, 0x08, 0x00, 0x09, 0x00, 0x00, 0x00
        /*0020*/ 	.byte	0x00, 0x00, 0x00, 0x00


//--------------------- .nv.info._Z11vectorAddUMPiS_S_i --------------------------
	.section	.nv.info._Z11vectorAddUMPiS_S_i,"",@"SHT_CUDA_INFO"
	.sectionflags	@""
	.align	4


	//----- nvinfo : EIATTR_CUDA_API_VERSION
	.align		4
        /*0000*/ 	.byte	0x04, 0x37
        /*0002*/ 	.short	(.L_7 - .L_6)
.L_6:
        /*0004*/ 	.word	0x00000082


	//----- nvinfo : EIATTR_KPARAM_INFO
	.align		4
.L_7:
        /*0008*/ 	.byte	0x04, 0x17
        /*000a*/ 	.short	(.L_9 - .L_8)
.L_8:
        /*000c*/ 	.word	0x00000000
        /*0010*/ 	.short	0x0003
        /*0012*/ 	.short	0x0018
        /*0014*/ 	.byte	0x00, 0xf0, 0x11, 0x00


	//----- nvinfo : EIATTR_KPARAM_INFO
	.align		4
.L_9:
        /*0018*/ 	.byte	0x04, 0x17
        /*001a*/ 	.short	(.L_11 - .L_10)
.L_10:
        /*001c*/ 	.word	0x00000000
        /*0020*/ 	.short	0x0002
        /*0022*/ 	.short	0x0010
        /*0024*/ 	.byte	0x00, 0xf5, 0x21, 0x00


	//----- nvinfo : EIATTR_KPARAM_INFO
	.align		4
.L_11:
        /*0028*/ 	.byte	0x04, 0x17
        /*002a*/ 	.short	(.L_13 - .L_12)
.L_12:
        /*002c*/ 	.word	0x00000000
        /*0030*/ 	.short	0x0001
        /*0032*/ 	.short	0x0008
        /*0034*/ 	.byte	0x00, 0xf5, 0x21, 0x00


	//----- nvinfo : EIATTR_KPARAM_INFO
	.align		4
.L_13:
        /*0038*/ 	.byte	0x04, 0x17
        /*003a*/ 	.short	(.L_15 - .L_14)
.L_14:
        /*003c*/ 	.word	0x00000000
        /*0040*/ 	.short	0x0000
        /*0042*/ 	.short	0x0000
        /*0044*/ 	.byte	0x00, 0xf5, 0x21, 0x00


	//----- nvinfo : EIATTR_SPARSE_MMA_MASK
	.align		4
.L_15:
        /*0048*/ 	.byte	0x03, 0x50
        /*004a*/ 	.short	0x0000


	//----- nvinfo : EIATTR_MAXREG_COUNT
	.align		4
        /*004c*/ 	.byte	0x03, 0x1b
        /*004e*/ 	.short	0x00ff


	//----- nvinfo : EIATTR_MERCURY_ISA_VERSION
	.align		4
        /*0050*/ 	.byte	0x03, 0x5f
        /*0052*/ 	.short	0x0101


	//----- nvinfo : EIATTR_VRC_CTA_INIT_COUNT
	.align		4
        /*0054*/ 	.byte	0x02, 0x4a
	.zero		1
	.zero		1


	//----- nvinfo : EIATTR_EXIT_INSTR_OFFSETS
	.align		4
        /*0058*/ 	.byte	0x04, 0x1c
        /*005a*/ 	.short	(.L_17 - .L_16)


	//   ....[0]....
.L_16:
        /*005c*/ 	.word	0x00000070


	//   ....[1]....
        /*0060*/ 	.word	0x00000130


	//----- nvinfo : EIATTR_CBANK_PARAM_SIZE
	.align		4
.L_17:
        /*0064*/ 	.byte	0x03, 0x19
        /*0066*/ 	.short	0x001c


	//----- nvinfo : EIATTR_PARAM_CBANK
	.align		4
        /*0068*/ 	.byte	0x04, 0x0a
        /*006a*/ 	.short	(.L_19 - .L_18)
	.align		4
.L_18:
        /*006c*/ 	.word	index@(.nv.constant0._Z11vectorAddUMPiS_S_i)
        /*0070*/ 	.short	0x0380
        /*0072*/ 	.short	0x001c


	//----- nvinfo : EIATTR_SW_WAR
	.align		4
.L_19:
        /*0074*/ 	.byte	0x04, 0x36
        /*0076*/ 	.short	(.L_21 - .L_20)
.L_20:
        /*0078*/ 	.word	0x00000008
.L_21:


//--------------------- .nv.callgraph             --------------------------
	.section	.nv.callgraph,"",@"SHT_CUDA_CALLGRAPH"
	.align	4
	.sectionentsize	8
	.align		4
        /*0000*/ 	.word	0x00000000
	.align		4
        /*0004*/ 	.word	0xffffffff
	.align		4
        /*0008*/ 	.word	0x00000000
	.align		4
        /*000c*/ 	.word	0xfffffffe
	.align		4
        /*0010*/ 	.word	0x00000000
	.align		4
        /*0014*/ 	.word	0xfffffffd
	.align		4
        /*0018*/ 	.word	0x00000000
	.align		4
        /*001c*/ 	.word	0xfffffffc


//--------------------- .text._Z11vectorAddUMPiS_S_i --------------------------
	.section	.text._Z11vectorAddUMPiS_S_i,"ax",@progbits
	.align	128
        .global         _Z11vectorAddUMPiS_S_i
        .type           _Z11vectorAddUMPiS_S_i,@function
        .size           _Z11vectorAddUMPiS_S_i,(.L_x_1 - _Z11vectorAddUMPiS_S_i)
        .other          _Z11vectorAddUMPiS_S_i,@"STO_CUDA_ENTRY STV_DEFAULT"
_Z11vectorAddUMPiS_S_i:
.text._Z11vectorAddUMPiS_S_i:
[----:B------:R-:W-:Y:S01]  /*0000*/  LDC R1, c[0x0][0x37c] ;  /* 0x0000df00ff017b82 */ /* 0x000fe20000000800 */
[----:B------:R-:W0:Y:S01]  /*0010*/  S2R R9, SR_CTAID.X ;  /* 0x0000000000097919 */ /* 0x000e220000002500 */
[----:B------:R-:W0:Y:S01]  /*0020*/  LDCU UR4, c[0x0][0x360] ;  /* 0x00006c00ff0477ac */ /* 0x000e220008000800 */
[----:B------:R-:W0:Y:S01]  /*0030*/  S2R R0, SR_TID.X ;  /* 0x0000000000007919 */ /* 0x000e220000002100 */
[----:B------:R-:W1:Y:S01]  /*0040*/  LDCU UR5, c[0x0][0x398] ;  /* 0x00007300ff0577ac */ /* 0x000e620008000800 */
[----:B0-----:R-:W-:-:S05]  /*0050*/  IMAD R9, R9, UR4, R0 ;  /* 0x0000000409097c24 */ /* 0x001fca000f8e0200 */
[----:B-1----:R-:W-:-:S13]  /*0060*/  ISETP.GE.AND P0, PT, R9, UR5, PT ;  /* 0x0000000509007c0c */ /* 0x002fda000bf06270 */
[----:B------:R-:W-:Y:S05]  /*0070*/  @P0 EXIT ;  /* 0x000000000000094d */ /* 0x000fea0003800000 */
[----:B------:R-:W0:Y:S01]  /*0080*/  LDC.64 R2, c[0x0][0x380] ;  /* 0x0000e000ff027b82 */ /* 0x000e220000000a00 */
[----:B------:R-:W1:Y:S07]  /*0090*/  LDCU.64 UR4, c[0x0][0x358] ;  /* 0x00006b00ff0477ac */ /* 0x000e6e0008000a00 */
[----:B------:R-:W2:Y:S08]  /*00a0*/  LDC.64 R4, c[0x0][0x388] ;  /* 0x0000e200ff047b82 */ /* 0x000eb00000000a00 */
[----:B------:R-:W3:Y:S01]  /*00b0*/  LDC.64 R6, c[0x0][0x390] ;  /* 0x0000e400ff067b82 */ /* 0x000ee20000000a00 */
[----:B0-----:R-:W-:-:S06]  /*00c0*/  IMAD.WIDE R2, R9, 0x4, R2 ;  /* 0x0000000409027825 */ /* 0x001fcc00078e0202 */
[----:B-1----:R-:W4:Y:S01]  /*00d0*/  LDG.E R2, desc[UR4][R2.64] ;  /* 0x0000000402027981 */ /* 0x002f22000c1e1900 */
[----:B--2---:R-:W-:-:S06]  /*00e0*/  IMAD.WIDE R4, R9, 0x4, R4 ;  /* 0x0000000409047825 */ /* 0x004fcc00078e0204 */
[----:B------:R-:W4:Y:S01]  /*00f0*/  LDG.E R5, desc[UR4][R4.64] ;  /* 0x0000000404057981 */ /* 0x000f22000c1e1900 */
[----:B---3--:R-:W-:Y:S01]  /*0100*/  IMAD.WIDE R6, R9, 0x4, R6 ;  /* 0x0000000409067825 */ /* 0x008fe200078e0206 */
[----:B----4-:R-:W-:-:S05]  /*0110*/  IADD3 R9, PT, PT, R2, R5, RZ ;  /* 0x0000000502097210 */ /* 0x010fca0007ffe0ff */
[----:B------:R-:W-:Y:S01]  /*0120*/  STG.E desc[UR4][R6.64], R9 ;  /* 0x0000000906007986 */ /* 0x000fe2000c101904 */
[----:B------:R-:W-:Y:S05]  /*0130*/  EXIT ;  /* 0x000000000000794d */ /* 0x000fea0003800000 */
.L_x_0:
[----:B------:R-:W-:-:S00]  /*0140*/  BRA `(.L_x_0) ;  /* 0xfffffffc00fc7947 */ /* 0x000fc0000383ffff */
[----:B------:R-:W-:-:S00]  /*0150*/  NOP ;  /* 0x0000000000007918 */ /* 0x000fc00000000000 */
        /* <DEDUP_REMOVED lines=10> */
.L_x_1:


//--------------------- .nv.shared.reserved.0     --------------------------
	.section	.nv.shared.reserved.0,"aw",@nobits
	.weak		__nv_reservedSMEM_offset_0_alias
	.size		__nv_reservedSMEM_offset_0_alias, 0, 64
	.other		__nv_reservedSMEM_offset_0_alias,@"STO_CUDA_RESERVED_SHARED STV_DEFAULT"
__nv_reservedSMEM_offset_0_alias:
	.zero		0
	.zero		64


//--------------------- .nv.constant0._Z11vectorAddUMPiS_S_i --------------------------
	.section	.nv.constant0._Z11vectorAddUMPiS_S_i,"a",@progbits
	.sectionflags	@""
	.align	4
.nv.constant0._Z11vectorAddUMPiS_S_i:
	.zero		924


//--------------------- SYMBOLS --------------------------

	.type		.nv.reservedSmem.offset0,@object
	.size		.nv.reservedSmem.offset0,0x4
